//
// Generated by NVIDIA NVVM Compiler
//
// Compiler Build ID: CL-36424714
// Cuda compilation tools, release 13.0, V13.0.88
// Based on NVVM 20.0.0
//

.version 9.0
.target sm_100
.address_size 64

	// .globl	_Z22embedding_block_kernelIfEvPKT_PKiPS0_

.visible .entry _Z22embedding_block_kernelIfEvPKT_PKiPS0_(
	.param .u64 .ptr .align 1 _Z22embedding_block_kernelIfEvPKT_PKiPS0__param_0,
	.param .u64 .ptr .align 1 _Z22embedding_block_kernelIfEvPKT_PKiPS0__param_1,
	.param .u64 .ptr .align 1 _Z22embedding_block_kernelIfEvPKT_PKiPS0__param_2
)
{
	.reg .pred 	%p<3>;
	.reg .b16 	%rs<3>;
	.reg .b32 	%r<56>;
	.reg .b32 	%f<41>;
	.reg .b64 	%rd<100>;

	ld.param.u64 	%rd9, [_Z22embedding_block_kernelIfEvPKT_PKiPS0__param_0];
	ld.param.u64 	%rd10, [_Z22embedding_block_kernelIfEvPKT_PKiPS0__param_1];
	ld.param.u64 	%rd11, [_Z22embedding_block_kernelIfEvPKT_PKiPS0__param_2];
	mov.u32 	%r1, %ntid.x;
	cvt.u16.u32 	%rs2, %r1;
	div.u16 	%rs1, 128, %rs2;
	cvt.u32.u16 	%r4, %rs1;
	mul.wide.u32 	%rd1, %r4, 65536;
	mov.u32 	%r5, %ctaid.x;
	mov.u32 	%r6, %ntid.y;
	mov.u32 	%r7, %tid.y;
	mad.lo.s32 	%r8, %r5, %r6, %r7;
	cvt.u64.u32 	%rd99, %r8;
	mov.u32 	%r9, %nctaid.x;
	mul.lo.s32 	%r2, %r9, %r6;
	setp.le.u64 	%p1, %rd1, %rd99;
	@%p1 bra 	$L__BB0_3;
	cvta.to.global.u64 	%rd3, %rd9;
	mov.u32 	%r3, %tid.x;
	cvt.u64.u32 	%rd4, %r2;
	cvta.to.global.u64 	%rd5, %rd11;
	cvta.to.global.u64 	%rd6, %rd10;
$L__BB0_2:
	cvt.u32.u64 	%r10, %rd99;
	div.u32 	%r12, %r10, %r4;
	mul.lo.s32 	%r13, %r12, %r4;
	sub.s32 	%r14, %r10, %r13;
	mad.lo.s32 	%r15, %r14, %r1, %r3;
	cvt.u64.u32 	%rd12, %r15;
	mul.wide.u32 	%rd13, %r12, 80;
	add.s64 	%rd14, %rd6, %rd13;
	ld.global.nc.u32 	%r16, [%rd14];
	shl.b32 	%r17, %r16, 7;
	cvt.s64.s32 	%rd15, %r17;
	add.s64 	%rd16, %rd12, %rd15;
	shl.b64 	%rd17, %rd16, 2;
	add.s64 	%rd18, %rd3, %rd17;
	ld.global.nc.f32 	%f1, [%rd18];
	add.f32 	%f2, %f1, 0f00000000;
	ld.global.nc.u32 	%r18, [%rd14+4];
	shl.b32 	%r19, %r18, 7;
	cvt.s64.s32 	%rd19, %r19;
	add.s64 	%rd20, %rd12, %rd19;
	shl.b64 	%rd21, %rd20, 2;
	add.s64 	%rd22, %rd3, %rd21;
	ld.global.nc.f32 	%f3, [%rd22];
	add.f32 	%f4, %f2, %f3;
	ld.global.nc.u32 	%r20, [%rd14+8];
	shl.b32 	%r21, %r20, 7;
	cvt.s64.s32 	%rd23, %r21;
	add.s64 	%rd24, %rd12, %rd23;
	shl.b64 	%rd25, %rd24, 2;
	add.s64 	%rd26, %rd3, %rd25;
	ld.global.nc.f32 	%f5, [%rd26];
	add.f32 	%f6, %f4, %f5;
	ld.global.nc.u32 	%r22, [%rd14+12];
	shl.b32 	%r23, %r22, 7;
	cvt.s64.s32 	%rd27, %r23;
	add.s64 	%rd28, %rd12, %rd27;
	shl.b64 	%rd29, %rd28, 2;
	add.s64 	%rd30, %rd3, %rd29;
	ld.global.nc.f32 	%f7, [%rd30];
	add.f32 	%f8, %f6, %f7;
	ld.global.nc.u32 	%r24, [%rd14+16];
	shl.b32 	%r25, %r24, 7;
	cvt.s64.s32 	%rd31, %r25;
	add.s64 	%rd32, %rd12, %rd31;
	shl.b64 	%rd33, %rd32, 2;
	add.s64 	%rd34, %rd3, %rd33;
	ld.global.nc.f32 	%f9, [%rd34];
	add.f32 	%f10, %f8, %f9;
	ld.global.nc.u32 	%r26, [%rd14+20];
	shl.b32 	%r27, %r26, 7;
	cvt.s64.s32 	%rd35, %r27;
	add.s64 	%rd36, %rd12, %rd35;
	shl.b64 	%rd37, %rd36, 2;
	add.s64 	%rd38, %rd3, %rd37;
	ld.global.nc.f32 	%f11, [%rd38];
	add.f32 	%f12, %f10, %f11;
	ld.global.nc.u32 	%r28, [%rd14+24];
	shl.b32 	%r29, %r28, 7;
	cvt.s64.s32 	%rd39, %r29;
	add.s64 	%rd40, %rd12, %rd39;
	shl.b64 	%rd41, %rd40, 2;
	add.s64 	%rd42, %rd3, %rd41;
	ld.global.nc.f32 	%f13, [%rd42];
	add.f32 	%f14, %f12, %f13;
	ld.global.nc.u32 	%r30, [%rd14+28];
	shl.b32 	%r31, %r30, 7;
	cvt.s64.s32 	%rd43, %r31;
	add.s64 	%rd44, %rd12, %rd43;
	shl.b64 	%rd45, %rd44, 2;
	add.s64 	%rd46, %rd3, %rd45;
	ld.global.nc.f32 	%f15, [%rd46];
	add.f32 	%f16, %f14, %f15;
	ld.global.nc.u32 	%r32, [%rd14+32];
	shl.b32 	%r33, %r32, 7;
	cvt.s64.s32 	%rd47, %r33;
	add.s64 	%rd48, %rd12, %rd47;
	shl.b64 	%rd49, %rd48, 2;
	add.s64 	%rd50, %rd3, %rd49;
	ld.global.nc.f32 	%f17, [%rd50];
	add.f32 	%f18, %f16, %f17;
	ld.global.nc.u32 	%r34, [%rd14+36];
	shl.b32 	%r35, %r34, 7;
	cvt.s64.s32 	%rd51, %r35;
	add.s64 	%rd52, %rd12, %rd51;
	shl.b64 	%rd53, %rd52, 2;
	add.s64 	%rd54, %rd3, %rd53;
	ld.global.nc.f32 	%f19, [%rd54];
	add.f32 	%f20, %f18, %f19;
	ld.global.nc.u32 	%r36, [%rd14+40];
	shl.b32 	%r37, %r36, 7;
	cvt.s64.s32 	%rd55, %r37;
	add.s64 	%rd56, %rd12, %rd55;
	shl.b64 	%rd57, %rd56, 2;
	add.s64 	%rd58, %rd3, %rd57;
	ld.global.nc.f32 	%f21, [%rd58];
	add.f32 	%f22, %f20, %f21;
	ld.global.nc.u32 	%r38, [%rd14+44];
	shl.b32 	%r39, %r38, 7;
	cvt.s64.s32 	%rd59, %r39;
	add.s64 	%rd60, %rd12, %rd59;
	shl.b64 	%rd61, %rd60, 2;
	add.s64 	%rd62, %rd3, %rd61;
	ld.global.nc.f32 	%f23, [%rd62];
	add.f32 	%f24, %f22, %f23;
	ld.global.nc.u32 	%r40, [%rd14+48];
	shl.b32 	%r41, %r40, 7;
	cvt.s64.s32 	%rd63, %r41;
	add.s64 	%rd64, %rd12, %rd63;
	shl.b64 	%rd65, %rd64, 2;
	add.s64 	%rd66, %rd3, %rd65;
	ld.global.nc.f32 	%f25, [%rd66];
	add.f32 	%f26, %f24, %f25;
	ld.global.nc.u32 	%r42, [%rd14+52];
	shl.b32 	%r43, %r42, 7;
	cvt.s64.s32 	%rd67, %r43;
	add.s64 	%rd68, %rd12, %rd67;
	shl.b64 	%rd69, %rd68, 2;
	add.s64 	%rd70, %rd3, %rd69;
	ld.global.nc.f32 	%f27, [%rd70];
	add.f32 	%f28, %f26, %f27;
	ld.global.nc.u32 	%r44, [%rd14+56];
	shl.b32 	%r45, %r44, 7;
	cvt.s64.s32 	%rd71, %r45;
	add.s64 	%rd72, %rd12, %rd71;
	shl.b64 	%rd73, %rd72, 2;
	add.s64 	%rd74, %rd3, %rd73;
	ld.global.nc.f32 	%f29, [%rd74];
	add.f32 	%f30, %f28, %f29;
	ld.global.nc.u32 	%r46, [%rd14+60];
	shl.b32 	%r47, %r46, 7;
	cvt.s64.s32 	%rd75, %r47;
	add.s64 	%rd76, %rd12, %rd75;
	shl.b64 	%rd77, %rd76, 2;
	add.s64 	%rd78, %rd3, %rd77;
	ld.global.nc.f32 	%f31, [%rd78];
	add.f32 	%f32, %f30, %f31;
	ld.global.nc.u32 	%r48, [%rd14+64];
	shl.b32 	%r49, %r48, 7;
	cvt.s64.s32 	%rd79, %r49;
	add.s64 	%rd80, %rd12, %rd79;
	shl.b64 	%rd81, %rd80, 2;
	add.s64 	%rd82, %rd3, %rd81;
	ld.global.nc.f32 	%f33, [%rd82];
	add.f32 	%f34, %f32, %f33;
	ld.global.nc.u32 	%r50, [%rd14+68];
	shl.b32 	%r51, %r50, 7;
	cvt.s64.s32 	%rd83, %r51;
	add.s64 	%rd84, %rd12, %rd83;
	shl.b64 	%rd85, %rd84, 2;
	add.s64 	%rd86, %rd3, %rd85;
	ld.global.nc.f32 	%f35, [%rd86];
	add.f32 	%f36, %f34, %f35;
	ld.global.nc.u32 	%r52, [%rd14+72];
	shl.b32 	%r53, %r52, 7;
	cvt.s64.s32 	%rd87, %r53;
	add.s64 	%rd88, %rd12, %rd87;
	shl.b64 	%rd89, %rd88, 2;
	add.s64 	%rd90, %rd3, %rd89;
	ld.global.nc.f32 	%f37, [%rd90];
	add.f32 	%f38, %f36, %f37;
	ld.global.nc.u32 	%r54, [%rd14+76];
	shl.b32 	%r55, %r54, 7;
	cvt.s64.s32 	%rd91, %r55;
	add.s64 	%rd92, %rd12, %rd91;
	shl.b64 	%rd93, %rd92, 2;
	add.s64 	%rd94, %rd3, %rd93;
	ld.global.nc.f32 	%f39, [%rd94];
	add.f32 	%f40, %f38, %f39;
	mul.wide.u32 	%rd95, %r12, 128;
	add.s64 	%rd96, %rd95, %rd12;
	shl.b64 	%rd97, %rd96, 2;
	add.s64 	%rd98, %rd5, %rd97;
	st.global.f32 	[%rd98], %f40;
	add.s64 	%rd99, %rd99, %rd4;
	setp.lt.u64 	%p2, %rd99, %rd1;
	@%p2 bra 	$L__BB0_2;
$L__BB0_3:
	ret;

}


// ===== COMPILED SASS (sm_100) =====

	.target	sm_100

	.elftype	@"ET_EXEC"


//--------------------- .note.nv.tkinfo           --------------------------
	.section	.note.nv.tkinfo,"",@"SHT_NOTE"
	.sectionflags	@"SHF_NOTE_NV_TKINFO"
	.tkinfo
        /*0018*/ 	.word	0x00000002
        /*0030*/ 	.string	""
        /*0030*/ 	.string	"ptxas"
        /*0030*/ 	.string	"Cuda compilation tools, release 13.0, V13.0.88"
        /*0030*/ 	.string	"Build cuda_13.0.r13.0/compiler.36424714_0"
        /*0030*/ 	.string	"-arch sm_100 -m 64 "



//--------------------- .note.nv.cuinfo           --------------------------
	.section	.note.nv.cuinfo,"",@"SHT_NOTE"
	.sectionflags	@"SHF_NOTE_NV_CUINFO"
        /*0018*/ 	.short	0x0002
        /*001a*/ 	.short	0x0064
        /*001c*/ 	.short	0x0082
	.zero		2


//--------------------- .nv.info                  --------------------------
	.section	.nv.info,"",@"SHT_CUDA_INFO"
	.align	4


	//----- nvinfo : EIATTR_REGCOUNT
	.align		4
        /*0000*/ 	.byte	0x04, 0x2f
        /*0002*/ 	.short	(.L_1 - .L_0)
	.align		4
.L_0:
        /*0004*/ 	.word	index@(_Z22embedding_block_kernelIfEvPKT_PKiPS0_)
        /*0008*/ 	.word	0x00000020


	//----- nvinfo : EIATTR_FRAME_SIZE
	.align		4
.L_1:
        /*000c*/ 	.byte	0x04, 0x11
        /*000e*/ 	.short	(.L_3 - .L_2)
	.align		4
.L_2:
        /*0010*/ 	.word	index@($__internal_0_$__cuda_sm20_div_u16)
        /*0014*/ 	.word	0x00000000


	//----- nvinfo : EIATTR_FRAME_SIZE
	.align		4
.L_3:
        /*0018*/ 	.byte	0x04, 0x11
        /*001a*/ 	.short	(.L_5 - .L_4)
	.align		4
.L_4:
        /*001c*/ 	.word	index@(_Z22embedding_block_kernelIfEvPKT_PKiPS0_)
        /*0020*/ 	.word	0x00000000


	//----- nvinfo : EIATTR_MIN_STACK_SIZE
	.align		4
.L_5:
        /*0024*/ 	.byte	0x04, 0x12
        /*0026*/ 	.short	(.L_7 - .L_6)
	.align		4
.L_6:
        /*0028*/ 	.word	index@(_Z22embedding_block_kernelIfEvPKT_PKiPS0_)
        /*002c*/ 	.word	0x00000000
.L_7:


//--------------------- .nv.compat                --------------------------
	.section	.nv.compat,"",@"SHT_CUDA_COMPAT_INFO"
	.align	4
        /*0000*/ 	.byte	0x02, 0x09, 0x00, 0x00, 0x02, 0x02, 0x01, 0x00, 0x02, 0x05, 0x05, 0x00, 0x03, 0x07, 0x01, 0x01
        /*0010*/ 	.byte	0x02, 0x03, 0x00, 0x00, 0x02, 0x06, 0x01, 0x00, 0x04, 0x0b, 0x08, 0x00, 0x01, 0x00, 0x00, 0x00
        /*0020*/ 	.byte	0x00, 0x00, 0x00, 0x00


//--------------------- .nv.info._Z22embedding_block_kernelIfEvPKT_PKiPS0_ --------------------------
	.section	.nv.info._Z22embedding_block_kernelIfEvPKT_PKiPS0_,"",@"SHT_CUDA_INFO"
	.sectionflags	@""
	.align	4


	//----- nvinfo : EIATTR_CUDA_API_VERSION
	.align		4
        /*0000*/ 	.byte	0x04, 0x37
        /*0002*/ 	.short	(.L_9 - .L_8)
.L_8:
        /*0004*/ 	.word	0x00000082


	//----- nvinfo : EIATTR_KPARAM_INFO
	.align		4
.L_9:
        /*0008*/ 	.byte	0x04, 0x17
        /*000a*/ 	.short	(.L_11 - .L_10)
.L_10:
        /*000c*/ 	.word	0x00000000
        /*0010*/ 	.short	0x0002
        /*0012*/ 	.short	0x0010
        /*0014*/ 	.byte	0x00, 0xf5, 0x21, 0x00


	//----- nvinfo : EIATTR_KPARAM_INFO
	.align		4
.L_11:
        /*0018*/ 	.byte	0x04, 0x17
        /*001a*/ 	.short	(.L_13 - .L_12)
.L_12:
        /*001c*/ 	.word	0x00000000
        /*0020*/ 	.short	0x0001
        /*0022*/ 	.short	0x0008
        /*0024*/ 	.byte	0x00, 0xf5, 0x21, 0x00


	//----- nvinfo : EIATTR_KPARAM_INFO
	.align		4
.L_13:
        /*0028*/ 	.byte	0x04, 0x17
        /*002a*/ 	.short	(.L_15 - .L_14)
.L_14:
        /*002c*/ 	.word	0x00000000
        /*0030*/ 	.short	0x0000
        /*0032*/ 	.short	0x0000
        /*0034*/ 	.byte	0x00, 0xf5, 0x21, 0x00


	//----- nvinfo : EIATTR_SPARSE_MMA_MASK
	.align		4
.L_15:
        /*0038*/ 	.byte	0x03, 0x50
        /*003a*/ 	.short	0x0000


	//----- nvinfo : EIATTR_MAXREG_COUNT
	.align		4
        /*003c*/ 	.byte	0x03, 0x1b
        /*003e*/ 	.short	0x00ff


	//----- nvinfo : EIATTR_MERCURY_ISA_VERSION
	.align		4
        /*0040*/ 	.byte	0x03, 0x5f
        /*0042*/ 	.short	0x0101


	//----- nvinfo : EIATTR_VRC_CTA_INIT_COUNT
	.align		4
        /*0044*/ 	.byte	0x02, 0x4a
	.zero		1
	.zero		1


	//----- nvinfo : EIATTR_EXIT_INSTR_OFFSETS
	.align		4
        /*0048*/ 	.byte	0x04, 0x1c
        /*004a*/ 	.short	(.L_17 - .L_16)


	//   ....[0]....
.L_16:
        /*004c*/ 	.word	0x000000f0


	//   ....[1]....
        /*0050*/ 	.word	0x00000d70


	//----- nvinfo : EIATTR_CRS_STACK_SIZE
	.align		4
.L_17:
        /*0054*/ 	.byte	0x04, 0x1e
        /*0056*/ 	.short	(.L_19 - .L_18)
.L_18:
        /*0058*/ 	.word	0x00000000


	//----- nvinfo : EIATTR_CBANK_PARAM_SIZE
	.align		4
.L_19:
        /*005c*/ 	.byte	0x03, 0x19
        /*005e*/ 	.short	0x0018


	//----- nvinfo : EIATTR_PARAM_CBANK
	.align		4
        /*0060*/ 	.byte	0x04, 0x0a
        /*0062*/ 	.short	(.L_21 - .L_20)
	.align		4
.L_20:
        /*0064*/ 	.word	index@(.nv.constant0._Z22embedding_block_kernelIfEvPKT_PKiPS0_)
        /*0068*/ 	.short	0x0380
        /*006a*/ 	.short	0x0018


	//----- nvinfo : EIATTR_SW_WAR
	.align		4
.L_21:
        /*006c*/ 	.byte	0x04, 0x36
        /*006e*/ 	.short	(.L_23 - .L_22)
.L_22:
        /*0070*/ 	.word	0x00000008
.L_23:


//--------------------- .nv.callgraph             --------------------------
	.section	.nv.callgraph,"",@"SHT_CUDA_CALLGRAPH"
	.align	4
	.sectionentsize	8
	.align		4
        /*0000*/ 	.word	0x00000000
	.align		4
        /*0004*/ 	.word	0xffffffff
	.align		4
        /*0008*/ 	.word	0x00000000
	.align		4
        /*000c*/ 	.word	0xfffffffe
	.align		4
        /*0010*/ 	.word	0x00000000
	.align		4
        /*0014*/ 	.word	0xfffffffd
	.align		4
        /*0018*/ 	.word	0x00000000
	.align		4
        /*001c*/ 	.word	0xfffffffc


//--------------------- .text._Z22embedding_block_kernelIfEvPKT_PKiPS0_ --------------------------
	.section	.text._Z22embedding_block_kernelIfEvPKT_PKiPS0_,"ax",@progbits
	.align	128
        .global         _Z22embedding_block_kernelIfEvPKT_PKiPS0_
        .type           _Z22embedding_block_kernelIfEvPKT_PKiPS0_,@function
        .size           _Z22embedding_block_kernelIfEvPKT_PKiPS0_,(.L_x_2 - _Z22embedding_block_kernelIfEvPKT_PKiPS0_)
        .other          _Z22embedding_block_kernelIfEvPKT_PKiPS0_,@"STO_CUDA_ENTRY STV_DEFAULT"
_Z22embedding_block_kernelIfEvPKT_PKiPS0_:
.text._Z22embedding_block_kernelIfEvPKT_PKiPS0_:
[----:B------:R-:W-:Y:S01]  /*0000*/  LDC R1, c[0x0][0x37c] ;  /* 0x0000df00ff017b82 */ /* 0x000fe20000000800 */
[----:B------:R-:W0:Y:S01]  /*0010*/  LDCU UR5, c[0x0][0x360] ;  /* 0x00006c00ff0577ac */ /* 0x000e220008000800 */
[----:B------:R-:W-:Y:S01]  /*0020*/  MOV R5, 0x50 ;  /* 0x0000005000057802 */ /* 0x000fe20000000f00 */
[----:B0-----:R-:W-:-:S12]  /*0030*/  ULOP3.LUT UR4, UR5, 0xffff, URZ, 0xc0, !UPT ;  /* 0x0000ffff05047892 */ /* 0x001fd8000f8ec0ff */
[----:B------:R-:W-:Y:S05]  /*0040*/  CALL.REL.NOINC `($__internal_0_$__cuda_sm20_div_u16) ;  /* 0x0000000c004c7944 */ /* 0x000fea0003c00000 */
[----:B------:R-:W0:Y:S01]  /*0050*/  S2R R7, SR_TID.Y ;  /* 0x0000000000077919 */ /* 0x000e220000002200 */
[----:B------:R-:W0:Y:S01]  /*0060*/  S2UR UR4, SR_CTAID.X ;  /* 0x00000000000479c3 */ /* 0x000e220000002500 */
[----:B------:R-:W-:-:S05]  /*0070*/  LOP3.LUT R0, R8, 0xffff, RZ, 0xc0, !PT ;  /* 0x0000ffff08007812 */ /* 0x000fca00078ec0ff */
[----:B------:R-:W-:Y:S02]  /*0080*/  IMAD.WIDE.U32 R10, R0, 0x10000, RZ ;  /* 0x00010000000a7825 */ /* 0x000fe400078e00ff */
[----:B------:R-:W0:Y:S01]  /*0090*/  LDC R2, c[0x0][0x364] ;  /* 0x0000d900ff027b82 */ /* 0x000e220000000800 */
[----:B------:R-:W1:Y:S01]  /*00a0*/  LDCU UR6, c[0x0][0x370] ;  /* 0x00006e00ff0677ac */ /* 0x000e620008000800 */
[C---:B0-----:R-:W-:Y:S02]  /*00b0*/  IMAD R7, R2.reuse, UR4, R7 ;  /* 0x0000000402077c24 */ /* 0x041fe4000f8e0207 */
[----:B-1----:R-:W-:-:S03]  /*00c0*/  IMAD R2, R2, UR6, RZ ;  /* 0x0000000602027c24 */ /* 0x002fc6000f8e02ff */
[----:B------:R-:W-:-:S04]  /*00d0*/  ISETP.GT.U32.AND P0, PT, R10, R7, PT ;  /* 0x000000070a00720c */ /* 0x000fc80003f04070 */
[----:B------:R-:W-:-:S13]  /*00e0*/  ISETP.GT.U32.AND.EX P0, PT, R11, RZ, PT, P0 ;  /* 0x000000ff0b00720c */ /* 0x000fda0003f04100 */
[----:B------:R-:W-:Y:S05]  /*00f0*/  @!P0 EXIT ;  /* 0x000000000000894d */ /* 0x000fea0003800000 */
[----:B------:R-:W0:Y:S01]  /*0100*/  I2F.U16.RP R6, R8 ;  /* 0x0000000800067306 */ /* 0x000e220000109000 */
[----:B------:R-:W1:Y:S01]  /*0110*/  S2R R3, SR_TID.X ;  /* 0x0000000000037919 */ /* 0x000e620000002100 */
[----:B------:R-:W2:Y:S01]  /*0120*/  LDC.64 R12, c[0x0][0x388] ;  /* 0x0000e200ff0c7b82 */ /* 0x000ea20000000a00 */
[----:B------:R-:W-:Y:S01]  /*0130*/  IMAD.MOV R9, RZ, RZ, -R0 ;  /* 0x000000ffff097224 */ /* 0x000fe200078e0a00 */
[----:B------:R-:W-:Y:S01]  /*0140*/  ISETP.NE.U32.AND P1, PT, R0, RZ, PT ;  /* 0x000000ff0000720c */ /* 0x000fe20003f25070 */
[----:B------:R-:W-:Y:S01]  /*0150*/  IMAD.MOV.U32 R4, RZ, RZ, RZ ;  /* 0x000000ffff047224 */ /* 0x000fe200078e00ff */
[----:B------:R-:W3:Y:S01]  /*0160*/  LDCU.64 UR6, c[0x0][0x358] ;  /* 0x00006b00ff0677ac */ /* 0x000ee20008000a00 */
[----:B------:R-:W4:Y:S01]  /*0170*/  LDCU.64 UR8, c[0x0][0x380] ;  /* 0x00007000ff0877ac */ /* 0x000f220008000a00 */
[----:B------:R-:W1:Y:S01]  /*0180*/  LDCU.64 UR10, c[0x0][0x390] ;  /* 0x00007200ff0a77ac */ /* 0x000e620008000a00 */
[----:B0-----:R-:W0:Y:S02]  /*0190*/  MUFU.RCP R6, R6 ;  /* 0x0000000600067308 */ /* 0x001e240000001000 */
[----:B0-----:R-:W-:Y:S01]  /*01a0*/  VIADD R5, R6, 0xffffffe ;  /* 0x0ffffffe06057836 */ /* 0x001fe20000000000 */
[----:B------:R-:W-:-:S05]  /*01b0*/  LOP3.LUT R6, RZ, R0, RZ, 0x33, !PT ;  /* 0x00000000ff067212 */ /* 0x000fca00078e33ff */
[----:B------:R-:W0:Y:S02]  /*01c0*/  F2I.FTZ.U32.TRUNC.NTZ R5, R5 ;  /* 0x0000000500057305 */ /* 0x000e24000021f000 */
[----:B0-----:R-:W-:-:S04]  /*01d0*/  IMAD R9, R9, R5, RZ ;  /* 0x0000000509097224 */ /* 0x001fc800078e02ff */
[----:B------:R-:W-:-:S04]  /*01e0*/  IMAD.HI.U32 R4, R5, R9, R4 ;  /* 0x0000000905047227 */ /* 0x000fc800078e0004 */
[----:B-1234-:R-:W-:-:S07]  /*01f0*/  IMAD.MOV.U32 R5, RZ, RZ, RZ ;  /* 0x000000ffff057224 */ /* 0x01efce00078e00ff */
.L_x_0:
[----:B0-----:R-:W-:-:S04]  /*0200*/  IMAD.HI.U32 R9, R4, R7, RZ ;  /* 0x0000000704097227 */ /* 0x001fc800078e00ff */
[----:B------:R-:W-:-:S04]  /*0210*/  IMAD.MOV R15, RZ, RZ, -R9 ;  /* 0x000000ffff0f7224 */ /* 0x000fc800078e0a09 */
[----:B------:R-:W-:-:S05]  /*0220*/  IMAD R15, R0, R15, R7 ;  /* 0x0000000f000f7224 */ /* 0x000fca00078e0207 */
[----:B------:R-:W-:-:S13]  /*0230*/  ISETP.GE.U32.AND P0, PT, R15, R0, PT ;  /* 0x000000000f00720c */ /* 0x000fda0003f06070 */
[----:B------:R-:W-:Y:S02]  /*0240*/  @P0 IMAD.IADD R15, R15, 0x1, -R0 ;  /* 0x000000010f0f0824 */ /* 0x000fe400078e0a00 */
[----:B------:R-:W-:-:S03]  /*0250*/  @P0 VIADD R9, R9, 0x1 ;  /* 0x0000000109090836 */ /* 0x000fc60000000000 */
[----:B------:R-:W-:-:S13]  /*0260*/  ISETP.GE.U32.AND P2, PT, R15, R0, PT ;  /* 0x000000000f00720c */ /* 0x000fda0003f46070 */
[----:B------:R-:W-:-:S05]  /*0270*/  @P2 VIADD R9, R9, 0x1 ;  /* 0x0000000109092836 */ /* 0x000fca0000000000 */
[----:B------:R-:W-:-:S05]  /*0280*/  SEL R9, R6, R9, !P1 ;  /* 0x0000000906097207 */ /* 0x000fca0004800000 */
[----:B------:R-:W-:-:S05]  /*0290*/  IMAD.WIDE.U32 R14, R9, 0x50, R12 ;  /* 0x00000050090e7825 */ /* 0x000fca00078e000c */
[----:B------:R-:W2:Y:S04]  /*02a0*/  LDG.E.CONSTANT R8, desc[UR6][R14.64] ;  /* 0x000000060e087981 */ /* 0x000ea8000c1e9900 */
[----:B------:R-:W3:Y:S01]  /*02b0*/  LDG.E.CONSTANT R18, desc[UR6][R14.64+0x4] ;  /* 0x000004060e127981 */ /* 0x000ee2000c1e9900 */
[----:B------:R-:W-:-:S03]  /*02c0*/  IMAD.MOV R16, RZ, RZ, -R9 ;  /* 0x000000ffff107224 */ /* 0x000fc600078e0a09 */
[----:B------:R-:W4:Y:S01]  /*02d0*/  LDG.E.CONSTANT R24, desc[UR6][R14.64+0x8] ;  /* 0x000008060e187981 */ /* 0x000f22000c1e9900 */
[----:B------:R-:W-:-:S03]  /*02e0*/  IMAD R16, R0, R16, R7 ;  /* 0x0000001000107224 */ /* 0x000fc600078e0207 */
[----:B------:R-:W5:Y:S01]  /*02f0*/  LDG.E.CONSTANT R25, desc[UR6][R14.64+0xc] ;  /* 0x00000c060e197981 */ /* 0x000f62000c1e9900 */
[----:B------:R-:W-:-:S03]  /*0300*/  IMAD R16, R16, UR5, R3 ;  /* 0x0000000510107c24 */ /* 0x000fc6000f8e0203 */
[----:B------:R-:W5:Y:S04]  /*0310*/  LDG.E.CONSTANT R23, desc[UR6][R14.64+0x10] ;  /* 0x000010060e177981 */ /* 0x000f68000c1e9900 */
[----:B------:R-:W5:Y:S04]  /*0320*/  LDG.E.CONSTANT R22, desc[UR6][R14.64+0x14] ;  /* 0x000014060e167981 */ /* 0x000f68000c1e9900 */
[----:B------:R-:W5:Y:S01]  /*0330*/  LDG.E.CONSTANT R26, desc[UR6][R14.64+0x18] ;  /* 0x000018060e1a7981 */ /* 0x000f62000c1e9900 */
[----:B--2---:R-:W-:Y:S02]  /*0340*/  IMAD.SHL.U32 R17, R8, 0x80, RZ ;  /* 0x0000008008117824 */ /* 0x004fe400078e00ff */
[----:B---3--:R-:W-:-:S03]  /*0350*/  IMAD.SHL.U32 R19, R18, 0x80, RZ ;  /* 0x0000008012137824 */ /* 0x008fc600078e00ff */
[C---:B------:R-:W-:Y:S02]  /*0360*/  IADD3 R20, P2, PT, R16.reuse, R17, RZ ;  /* 0x0000001110147210 */ /* 0x040fe40007f5e0ff */
[----:B------:R-:W-:Y:S02]  /*0370*/  IADD3 R8, P0, PT, R16, R19, RZ ;  /* 0x0000001310087210 */ /* 0x000fe40007f1e0ff */
[----:B------:R-:W-:Y:S02]  /*0380*/  LEA.HI.X.SX32 R21, R17, RZ, 0x1, P2 ;  /* 0x000000ff11157211 */ /* 0x000fe400010f0eff */
[C---:B------:R-:W-:Y:S02]  /*0390*/  LEA R18, P2, R20.reuse, UR8, 0x2 ;  /* 0x0000000814127c11 */ /* 0x040fe4000f8410ff */
[----:B------:R-:W-:Y:S02]  /*03a0*/  LEA.HI.X.SX32 R17, R19, RZ, 0x1, P0 ;  /* 0x000000ff13117211 */ /* 0x000fe400000f0eff */
[----:B------:R-:W-:-:S02]  /*03b0*/  LEA.HI.X R19, R20, UR9, R21, 0x2, P2 ;  /* 0x0000000914137c11 */ /* 0x000fc400090f1415 */
[----:B------:R-:W-:-:S04]  /*03c0*/  LEA R20, P0, R8, UR8, 0x2 ;  /* 0x0000000808147c11 */ /* 0x000fc8000f8010ff */
[----:B------:R0:W2:Y:S01]  /*03d0*/  LDG.E.CONSTANT R19, desc[UR6][R18.64] ;  /* 0x0000000612137981 */ /* 0x0000a2000c1e9900 */
[----:B------:R-:W-:-:S03]  /*03e0*/  LEA.HI.X R21, R8, UR9, R17, 0x2, P0 ;  /* 0x0000000908157c11 */ /* 0x000fc600080f1411 */
[----:B------:R-:W3:Y:S04]  /*03f0*/  LDG.E.CONSTANT R17, desc[UR6][R14.64+0x1c] ;  /* 0x00001c060e117981 */ /* 0x000ee8000c1e9900 */
[----:B------:R1:W3:Y:S04]  /*0400*/  LDG.E.CONSTANT R20, desc[UR6][R20.64] ;  /* 0x0000000614147981 */ /* 0x0002e8000c1e9900 */
[----:B------:R-:W3:Y:S01]  /*0410*/  LDG.E.CONSTANT R8, desc[UR6][R14.64+0x20] ;  /* 0x000020060e087981 */ /* 0x000ee2000c1e9900 */
[----:B----4-:R-:W-:-:S05]  /*0420*/  IMAD.SHL.U32 R27, R24, 0x80, RZ ;  /* 0x00000080181b7824 */ /* 0x010fca00078e00ff */
[----:B------:R-:W-:Y:S01]  /*0430*/  IADD3 R24, P0, PT, R16, R27, RZ ;  /* 0x0000001b10187210 */ /* 0x000fe20007f1e0ff */
[----:B-----5:R-:W-:-:S03]  /*0440*/  IMAD.SHL.U32 R25, R25, 0x80, RZ ;  /* 0x0000008019197824 */ /* 0x020fc600078e00ff */
[----:B------:R-:W-:Y:S02]  /*0450*/  LEA.HI.X.SX32 R27, R27, RZ, 0x1, P0 ;  /* 0x000000ff1b1b7211 */ /* 0x000fe400000f0eff */
[----:B0-----:R-:W-:Y:S01]  /*0460*/  LEA R18, P0, R24, UR8, 0x2 ;  /* 0x0000000818127c11 */ /* 0x001fe2000f8010ff */
[----:B--2---:R-:W-:-:S03]  /*0470*/  FADD R29, RZ, R19 ;  /* 0x00000013ff1d7221 */ /* 0x004fc60000000000 */
[----:B------:R-:W-:Y:S01]  /*0480*/  LEA.HI.X R19, R24, UR9, R27, 0x2, P0 ;  /* 0x0000000918137c11 */ /* 0x000fe200080f141b */
[----:B------:R-:W-:Y:S01]  /*0490*/  IMAD.SHL.U32 R27, R23, 0x80, RZ ;  /* 0x00000080171b7824 */ /* 0x000fe200078e00ff */
[----:B-1----:R-:W-:-:S03]  /*04a0*/  IADD3 R21, P0, PT, R16, R25, RZ ;  /* 0x0000001910157210 */ /* 0x002fc60007f1e0ff */
[----:B------:R0:W2:Y:S01]  /*04b0*/  LDG.E.CONSTANT R18, desc[UR6][R18.64] ;  /* 0x0000000612127981 */ /* 0x0000a2000c1e9900 */
[----:B------:R-:W-:Y:S01]  /*04c0*/  LEA.HI.X.SX32 R24, R25, RZ, 0x1, P0 ;  /* 0x000000ff19187211 */ /* 0x000fe200000f0eff */
[----:B---3--:R-:W-:Y:S01]  /*04d0*/  FADD R29, R29, R20 ;  /* 0x000000141d1d7221 */ /* 0x008fe20000000000 */
[C---:B------:R-:W-:Y:S02]  /*04e0*/  LEA R20, P0, R21.reuse, UR8, 0x2 ;  /* 0x0000000815147c11 */ /* 0x040fe4000f8010ff */
[----:B------:R-:W-:Y:S02]  /*04f0*/  IADD3 R23, P2, PT, R16, R27, RZ ;  /* 0x0000001b10177210 */ /* 0x000fe40007f5e0ff */
[----:B------:R-:W-:Y:S02]  /*0500*/  LEA.HI.X R21, R21, UR9, R24, 0x2, P0 ;  /* 0x0000000915157c11 */ /* 0x000fe400080f1418 */
[----:B------:R-:W-:Y:S01]  /*0510*/  LEA.HI.X.SX32 R28, R27, RZ, 0x1, P2 ;  /* 0x000000ff1b1c7211 */ /* 0x000fe200010f0eff */
[----:B0-----:R-:W-:Y:S01]  /*0520*/  IMAD.SHL.U32 R19, R22, 0x80, RZ ;  /* 0x0000008016137824 */ /* 0x001fe200078e00ff */
[----:B------:R-:W-:-:S04]  /*0530*/  LEA R24, P0, R23, UR8, 0x2 ;  /* 0x0000000817187c11 */ /* 0x000fc8000f8010ff */
[----:B------:R-:W-:Y:S01]  /*0540*/  LEA.HI.X R25, R23, UR9, R28, 0x2, P0 ;  /* 0x0000000917197c11 */ /* 0x000fe200080f141c */
[----:B------:R-:W-:Y:S01]  /*0550*/  IMAD.SHL.U32 R28, R26, 0x80, RZ ;  /* 0x000000801a1c7824 */ /* 0x000fe200078e00ff */
[----:B------:R-:W-:Y:S01]  /*0560*/  IADD3 R27, P0, PT, R16, R19, RZ ;  /* 0x00000013101b7210 */ /* 0x000fe20007f1e0ff */
[----:B------:R0:W3:Y:S04]  /*0570*/  LDG.E.CONSTANT R23, desc[UR6][R20.64] ;  /* 0x0000000614177981 */ /* 0x0000e8000c1e9900 */
[----:B------:R1:W4:Y:S01]  /*0580*/  LDG.E.CONSTANT R22, desc[UR6][R24.64] ;  /* 0x0000000618167981 */ /* 0x000322000c1e9900 */
[----:B0-----:R-:W-:Y:S02]  /*0590*/  LEA.HI.X.SX32 R20, R19, RZ, 0x1, P0 ;  /* 0x000000ff13147211 */ /* 0x001fe400000f0eff */
[----:B------:R-:W-:-:S02]  /*05a0*/  LEA R26, P0, R27, UR8, 0x2 ;  /* 0x000000081b1a7c11 */ /* 0x000fc4000f8010ff */
[----:B------:R-:W-:Y:S01]  /*05b0*/  IADD3 R19, P2, PT, R16, R28, RZ ;  /* 0x0000001c10137210 */ /* 0x000fe20007f5e0ff */
[----:B-1----:R-:W-:Y:S01]  /*05c0*/  IMAD.SHL.U32 R25, R17, 0x80, RZ ;  /* 0x0000008011197824 */ /* 0x002fe200078e00ff */
[----:B------:R-:W-:Y:S02]  /*05d0*/  LEA.HI.X R27, R27, UR9, R20, 0x2, P0 ;  /* 0x000000091b1b7c11 */ /* 0x000fe400080f1414 */
[----:B------:R-:W-:Y:S02]  /*05e0*/  LEA.HI.X.SX32 R28, R28, RZ, 0x1, P2 ;  /* 0x000000ff1c1c7211 */ /* 0x000fe400010f0eff */
[C---:B------:R-:W-:Y:S01]  /*05f0*/  LEA R20, P0, R19.reuse, UR8, 0x2 ;  /* 0x0000000813147c11 */ /* 0x040fe2000f8010ff */
[----:B------:R-:W-:Y:S01]  /*0600*/  IMAD.SHL.U32 R24, R8, 0x80, RZ ;  /* 0x0000008008187824 */ /* 0x000fe200078e00ff */
[----:B------:R-:W5:Y:S02]  /*0610*/  LDG.E.CONSTANT R27, desc[UR6][R26.64] ;  /* 0x000000061a1b7981 */ /* 0x000f64000c1e9900 */
[----:B------:R-:W-:-:S02]  /*0620*/  LEA.HI.X R21, R19, UR9, R28, 0x2, P0 ;  /* 0x0000000913157c11 */ /* 0x000fc400080f141c */
[----:B------:R-:W-:-:S03]  /*0630*/  IADD3 R19, P0, PT, R16, R25, RZ ;  /* 0x0000001910137210 */ /* 0x000fc60007f1e0ff */
[----:B------:R0:W5:Y:S01]  /*0640*/  LDG.E.CONSTANT R17, desc[UR6][R20.64] ;  /* 0x0000000614117981 */ /* 0x000162000c1e9900 */
[----:B------:R-:W-:Y:S02]  /*0650*/  LEA.HI.X.SX32 R28, R25, RZ, 0x1, P0 ;  /* 0x000000ff191c7211 */ /* 0x000fe400000f0eff */
[----:B------:R-:W-:Y:S02]  /*0660*/  IADD3 R8, P2, PT, R16, R24, RZ ;  /* 0x0000001810087210 */ /* 0x000fe40007f5e0ff */
[----:B0-----:R-:W-:-:S04]  /*0670*/  LEA R20, P0, R19, UR8, 0x2 ;  /* 0x0000000813147c11 */ /* 0x001fc8000f8010ff */
[----:B------:R-:W-:Y:S02]  /*0680*/  LEA.HI.X R21, R19, UR9, R28, 0x2, P0 ;  /* 0x0000000913157c11 */ /* 0x000fe400080f141c */
[----:B------:R-:W-:Y:S02]  /*0690*/  LEA.HI.X.SX32 R19, R24, RZ, 0x1, P2 ;  /* 0x000000ff18137211 */ /* 0x000fe400010f0eff */
[----:B------:R-:W-:-:S04]  /*06a0*/  LEA R24, P0, R8, UR8, 0x2 ;  /* 0x0000000808187c11 */ /* 0x000fc8000f8010ff */
[----:B------:R-:W-:Y:S02]  /*06b0*/  LEA.HI.X R25, R8, UR9, R19, 0x2, P0 ;  /* 0x0000000908197c11 */ /* 0x000fe400080f1413 */
[----:B------:R-:W5:Y:S04]  /*06c0*/  LDG.E.CONSTANT R8, desc[UR6][R14.64+0x24] ;  /* 0x000024060e087981 */ /* 0x000f68000c1e9900 */
[----:B------:R-:W5:Y:S04]  /*06d0*/  LDG.E.CONSTANT R24, desc[UR6][R24.64] ;  /* 0x0000000618187981 */ /* 0x000f68000c1e9900 */
[----:B------:R0:W5:Y:S04]  /*06e0*/  LDG.E.CONSTANT R19, desc[UR6][R20.64] ;  /* 0x0000000614137981 */ /* 0x000168000c1e9900 */
[----:B------:R-:W5:Y:S01]  /*06f0*/  LDG.E.CONSTANT R25, desc[UR6][R14.64+0x28] ;  /* 0x000028060e197981 */ /* 0x000f62000c1e9900 */
[----:B--2---:R-:W-:-:S03]  /*0700*/  FADD R28, R29, R18 ;  /* 0x000000121d1c7221 */ /* 0x004fc60000000000 */
[----:B------:R-:W2:Y:S01]  /*0710*/  LDG.E.CONSTANT R18, desc[UR6][R14.64+0x30] ;  /* 0x000030060e127981 */ /* 0x000ea2000c1e9900 */
[----:B---3--:R-:W-:-:S03]  /*0720*/  FADD R29, R28, R23 ;  /* 0x000000171c1d7221 */ /* 0x008fc60000000000 */
[----:B------:R-:W3:Y:S01]  /*0730*/  LDG.E.CONSTANT R23, desc[UR6][R14.64+0x34] ;  /* 0x000034060e177981 */ /* 0x000ee2000c1e9900 */
[----:B----4-:R-:W-:-:S03]  /*0740*/  FADD R28, R29, R22 ;  /* 0x000000161d1c7221 */ /* 0x010fc60000000000 */
[----:B------:R-:W4:Y:S01]  /*0750*/  LDG.E.CONSTANT R22, desc[UR6][R14.64+0x38] ;  /* 0x000038060e167981 */ /* 0x000f22000c1e9900 */
[----:B-----5:R-:W-:-:S05]  /*0760*/  IMAD.SHL.U32 R8, R8, 0x80, RZ ;  /* 0x0000008008087824 */ /* 0x020fca00078e00ff */
[----:B------:R-:W-:-:S04]  /*0770*/  IADD3 R26, P0, PT, R16, R8, RZ ;  /* 0x00000008101a7210 */ /* 0x000fc80007f1e0ff */
[----:B------:R-:W-:Y:S02]  /*0780*/  LEA.HI.X.SX32 R8, R8, RZ, 0x1, P0 ;  /* 0x000000ff08087211 */ /* 0x000fe400000f0eff */
[----:B0-----:R-:W-:-:S04]  /*0790*/  LEA R20, P0, R26, UR8, 0x2 ;  /* 0x000000081a147c11 */ /* 0x001fc8000f8010ff */
[----:B------:R-:W-:Y:S02]  /*07a0*/  LEA.HI.X R21, R26, UR9, R8, 0x2, P0 ;  /* 0x000000091a157c11 */ /* 0x000fe400080f1408 */
[----:B------:R-:W5:Y:S04]  /*07b0*/  LDG.E.CONSTANT R8, desc[UR6][R14.64+0x2c] ;  /* 0x00002c060e087981 */ /* 0x000f68000c1e9900 */
[----:B------:R0:W3:Y:S01]  /*07c0*/  LDG.E.CONSTANT R26, desc[UR6][R20.64] ;  /* 0x00000006141a7981 */ /* 0x0000e2000c1e9900 */
[----:B------:R-:W-:-:S03]  /*07d0*/  FADD R27, R28, R27 ;  /* 0x0000001b1c1b7221 */ /* 0x000fc60000000000 */
[----:B------:R-:W4:Y:S01]  /*07e0*/  LDG.E.CONSTANT R28, desc[UR6][R14.64+0x3c] ;  /* 0x00003c060e1c7981 */ /* 0x000f22000c1e9900 */
[----:B------:R-:W-:-:S03]  /*07f0*/  FADD R27, R27, R17 ;  /* 0x000000111b1b7221 */ /* 0x000fc60000000000 */
[----:B------:R-:W4:Y:S01]  /*0800*/  LDG.E.CONSTANT R17, desc[UR6][R14.64+0x40] ;  /* 0x000040060e117981 */ /* 0x000f22000c1e9900 */
[----:B------:R-:W-:Y:S02]  /*0810*/  IMAD.SHL.U32 R25, R25, 0x80, RZ ;  /* 0x0000008019197824 */ /* 0x000fe400078e00ff */
[----:B------:R-:W-:-:S03]  /*0820*/  FADD R19, R27, R19 ;  /* 0x000000131b137221 */ /* 0x000fc60000000000 */
[----:B0-----:R-:W-:Y:S01]  /*0830*/  IADD3 R21, P0, PT, R16, R25, RZ ;  /* 0x0000001910157210 */ /* 0x001fe20007f1e0ff */
[----:B------:R-:W-:-:S03]  /*0840*/  FADD R19, R19, R24 ;  /* 0x0000001813137221 */ /* 0x000fc60000000000 */
[----:B------:R-:W-:Y:S02]  /*0850*/  LEA.HI.X.SX32 R24, R25, RZ, 0x1, P0 ;  /* 0x000000ff19187211 */ /* 0x000fe400000f0eff */
[----:B------:R-:W-:-:S04]  /*0860*/  LEA R20, P0, R21, UR8, 0x2 ;  /* 0x0000000815147c11 */ /* 0x000fc8000f8010ff */
[----:B------:R-:W-:Y:S01]  /*0870*/  LEA.HI.X R21, R21, UR9, R24, 0x2, P0 ;  /* 0x0000000915157c11 */ /* 0x000fe200080f1418 */
[----:B--2---:R-:W-:-:S05]  /*0880*/  IMAD.SHL.U32 R29, R18, 0x80, RZ ;  /* 0x00000080121d7824 */ /* 0x004fca00078e00ff */
[----:B------:R-:W-:-:S04]  /*0890*/  IADD3 R24, P2, PT, R16, R29, RZ ;  /* 0x0000001d10187210 */ /* 0x000fc80007f5e0ff */
[----:B------:R-:W-:Y:S01]  /*08a0*/  LEA.HI.X.SX32 R29, R29, RZ, 0x1, P2 ;  /* 0x000000ff1d1d7211 */ /* 0x000fe200010f0eff */
[----:B-----5:R-:W-:Y:S02]  /*08b0*/  IMAD.SHL.U32 R27, R8, 0x80, RZ ;  /* 0x00000080081b7824 */ /* 0x020fe400078e00ff */
[----:B------:R0:W2:Y:S01]  /*08c0*/  LDG.E.CONSTANT R8, desc[UR6][R20.64] ;  /* 0x0000000614087981 */ /* 0x0000a2000c1e9900 */
[----:B---3--:R-:W-:Y:S02]  /*08d0*/  FADD R25, R19, R26 ;  /* 0x0000001a13197221 */ /* 0x008fe40000000000 */
[----:B------:R-:W-:-:S04]  /*08e0*/  IADD3 R19, P0, PT, R16, R27, RZ ;  /* 0x0000001b10137210 */ /* 0x000fc80007f1e0ff */
[----:B------:R-:W-:Y:S02]  /*08f0*/  LEA.HI.X.SX32 R26, R27, RZ, 0x1, P0 ;  /* 0x000000ff1b1a7211 */ /* 0x000fe400000f0eff */
[----:B------:R-:W-:-:S04]  /*0900*/  LEA R18, P0, R19, UR8, 0x2 ;  /* 0x0000000813127c11 */ /* 0x000fc8000f8010ff */
[----:B------:R-:W-:Y:S02]  /*0910*/  LEA.HI.X R19, R19, UR9, R26, 0x2, P0 ;  /* 0x0000000913137c11 */ /* 0x000fe400080f141a */
[----:B------:R-:W-:-:S04]  /*0920*/  LEA R26, P0, R24, UR8, 0x2 ;  /* 0x00000008181a7c11 */ /* 0x000fc8000f8010ff */
[----:B------:R-:W-:Y:S01]  /*0930*/  LEA.HI.X R27, R24, UR9, R29, 0x2, P0 ;  /* 0x00000009181b7c11 */ /* 0x000fe200080f141d */
[----:B------:R-:W-:Y:S01]  /*0940*/  IMAD.SHL.U32 R29, R23, 0x80, RZ ;  /* 0x00000080171d7824 */ /* 0x000fe200078e00ff */
[----:B------:R4:W3:Y:S04]  /*0950*/  LDG.E.CONSTANT R24, desc[UR6][R18.64] ;  /* 0x0000000612187981 */ /* 0x0008e8000c1e9900 */
[----:B0-----:R-:W-:Y:S01]  /*0960*/  IADD3 R21, P0, PT, R16, R29, RZ ;  /* 0x0000001d10157210 */ /* 0x001fe20007f1e0ff */
[----:B------:R0:W5:Y:S01]  /*0970*/  LDG.E.CONSTANT R23, desc[UR6][R26.64] ;  /* 0x000000061a177981 */ /* 0x000162000c1e9900 */
[----:B----4-:R-:W-:Y:S02]  /*0980*/  IMAD.SHL.U32 R19, R22, 0x80, RZ ;  /* 0x0000008016137824 */ /* 0x010fe400078e00ff */
[----:B------:R-:W-:-:S02]  /*0990*/  LEA.HI.X.SX32 R29, R29, RZ, 0x1, P0 ;  /* 0x000000ff1d1d7211 */ /* 0x000fc400000f0eff */
[C---:B------:R-:W-:Y:S02]  /*09a0*/  LEA R20, P0, R21.reuse, UR8, 0x2 ;  /* 0x0000000815147c11 */ /* 0x040fe4000f8010ff */
[----:B------:R-:W-:Y:S02]  /*09b0*/  IADD3 R22, P2, PT, R16, R19, RZ ;  /* 0x0000001310167210 */ /* 0x000fe40007f5e0ff */
[----:B------:R-:W-:Y:S02]  /*09c0*/  LEA.HI.X R21, R21, UR9, R29, 0x2, P0 ;  /* 0x0000000915157c11 */ /* 0x000fe400080f141d */
[----:B------:R-:W-:Y:S02]  /*09d0*/  LEA.HI.X.SX32 R29, R19, RZ, 0x1, P2 ;  /* 0x000000ff131d7211 */ /* 0x000fe400010f0eff */
[----:B------:R-:W-:Y:S01]  /*09e0*/  LEA R18, P0, R22, UR8, 0x2 ;  /* 0x0000000816127c11 */ /* 0x000fe2000f8010ff */
[----:B0-----:R-:W-:-:S03]  /*09f0*/  IMAD.SHL.U32 R27, R28, 0x80, RZ ;  /* 0x000000801c1b7824 */ /* 0x001fc600078e00ff */
[----:B------:R-:W-:Y:S02]  /*0a00*/  LEA.HI.X R19, R22, UR9, R29, 0x2, P0 ;  /* 0x0000000916137c11 */ /* 0x000fe400080f141d */
[----:B------:R-:W4:Y:S01]  /*0a10*/  LDG.E.CONSTANT R22, desc[UR6][R20.64] ;  /* 0x0000000614167981 */ /* 0x000f22000c1e9900 */
[----:B------:R-:W-:-:S04]  /*0a20*/  IADD3 R26, P0, PT, R16, R27, RZ ;  /* 0x0000001b101a7210 */ /* 0x000fc80007f1e0ff */
[----:B------:R-:W-:Y:S01]  /*0a30*/  LEA.HI.X.SX32 R27, R27, RZ, 0x1, P0 ;  /* 0x000000ff1b1b7211 */ /* 0x000fe200000f0eff */
[----:B------:R0:W4:Y:S01]  /*0a40*/  LDG.E.CONSTANT R21, desc[UR6][R18.64] ;  /* 0x0000000612157981 */ /* 0x000122000c1e9900 */
[----:B------:R-:W-:Y:S01]  /*0a50*/  LEA R28, P0, R26, UR8, 0x2 ;  /* 0x000000081a1c7c11 */ /* 0x000fe2000f8010ff */
[----:B0-----:R-:W-:-:S03]  /*0a60*/  IMAD.SHL.U32 R19, R17, 0x80, RZ ;  /* 0x0000008011137824 */ /* 0x001fc600078e00ff */
[----:B------:R-:W-:Y:S02]  /*0a70*/  LEA.HI.X R29, R26, UR9, R27, 0x2, P0 ;  /* 0x000000091a1d7c11 */ /* 0x000fe400080f141b */
[----:B------:R-:W-:-:S03]  /*0a80*/  IADD3 R17, P2, PT, R16, R19, RZ ;  /* 0x0000001310117210 */ /* 0x000fc60007f5e0ff */
[----:B------:R-:W4:Y:S01]  /*0a90*/  LDG.E.CONSTANT R20, desc[UR6][R28.64] ;  /* 0x000000061c147981 */ /* 0x000f22000c1e9900 */
[----:B------:R-:W-:Y:S02]  /*0aa0*/  LEA.HI.X.SX32 R27, R19, RZ, 0x1, P2 ;  /* 0x000000ff131b7211 */ /* 0x000fe400010f0eff */
[----:B------:R-:W-:-:S04]  /*0ab0*/  LEA R26, P0, R17, UR8, 0x2 ;  /* 0x00000008111a7c11 */ /* 0x000fc8000f8010ff */
[----:B------:R-:W-:Y:S01]  /*0ac0*/  LEA.HI.X R27, R17, UR9, R27, 0x2, P0 ;  /* 0x00000009111b7c11 */ /* 0x000fe200080f141b */
[----:B------:R-:W3:Y:S04]  /*0ad0*/  LDG.E.CONSTANT R28, desc[UR6][R14.64+0x4c] ;  /* 0x00004c060e1c7981 */ /* 0x000ee8000c1e9900 */
[----:B------:R-:W2:Y:S02]  /*0ae0*/  LDG.E.CONSTANT R17, desc[UR6][R14.64+0x44] ;  /* 0x000044060e117981 */ /* 0x000ea4000c1e9900 */
[----:B--2---:R-:W-:Y:S02]  /*0af0*/  IMAD.SHL.U32 R19, R17, 0x80, RZ ;  /* 0x0000008011137824 */ /* 0x004fe400078e00ff */
[----:B------:R0:W2:Y:S03]  /*0b00*/  LDG.E.CONSTANT R17, desc[UR6][R26.64] ;  /* 0x000000061a117981 */ /* 0x0000a6000c1e9900 */
[----:B0-----:R-:W-:-:S04]  /*0b10*/  IADD3 R26, P0, PT, R16, R19, RZ ;  /* 0x00000013101a7210 */ /* 0x001fc80007f1e0ff */
[----:B------:R-:W-:Y:S02]  /*0b20*/  LEA.HI.X.SX32 R19, R19, RZ, 0x1, P0 ;  /* 0x000000ff13137211 */ /* 0x000fe400000f0eff */
[----:B------:R-:W-:-:S04]  /*0b30*/  LEA R18, P0, R26, UR8, 0x2 ;  /* 0x000000081a127c11 */ /* 0x000fc8000f8010ff */
[----:B------:R-:W-:Y:S02]  /*0b40*/  LEA.HI.X R19, R26, UR9, R19, 0x2, P0 ;  /* 0x000000091a137c11 */ /* 0x000fe400080f1413 */
[----:B------:R-:W5:Y:S04]  /*0b50*/  LDG.E.CONSTANT R26, desc[UR6][R14.64+0x48] ;  /* 0x000048060e1a7981 */ /* 0x000f68000c1e9900 */
[----:B------:R2:W2:Y:S01]  /*0b60*/  LDG.E.CONSTANT R18, desc[UR6][R18.64] ;  /* 0x0000000612127981 */ /* 0x0004a2000c1e9900 */
[----:B------:R-:W-:Y:S01]  /*0b70*/  FADD R25, R25, R8 ;  /* 0x0000000819197221 */ /* 0x000fe20000000000 */
[----:B-----5:R-:W-:-:S05]  /*0b80*/  IMAD.SHL.U32 R27, R26, 0x80, RZ ;  /* 0x000000801a1b7824 */ /* 0x020fca00078e00ff */
[----:B------:R-:W-:-:S04]  /*0b90*/  IADD3 R29, P0, PT, R16, R27, RZ ;  /* 0x0000001b101d7210 */ /* 0x000fc80007f1e0ff */
[----:B------:R-:W-:Y:S02]  /*0ba0*/  LEA.HI.X.SX32 R27, R27, RZ, 0x1, P0 ;  /* 0x000000ff1b1b7211 */ /* 0x000fe400000f0eff */
[----:B------:R-:W-:-:S04]  /*0bb0*/  LEA R26, P0, R29, UR8, 0x2 ;  /* 0x000000081d1a7c11 */ /* 0x000fc8000f8010ff */
[----:B------:R-:W-:Y:S01]  /*0bc0*/  LEA.HI.X R27, R29, UR9, R27, 0x2, P0 ;  /* 0x000000091d1b7c11 */ /* 0x000fe200080f141b */
[----:B---3--:R-:W-:-:S04]  /*0bd0*/  IMAD.SHL.U32 R29, R28, 0x80, RZ ;  /* 0x000000801c1d7824 */ /* 0x008fc800078e00ff */
[----:B------:R-:W3:Y:S01]  /*0be0*/  LDG.E.CONSTANT R26, desc[UR6][R26.64] ;  /* 0x000000061a1a7981 */ /* 0x000ee2000c1e9900 */
[----:B------:R-:W-:-:S04]  /*0bf0*/  IADD3 R28, P0, PT, R16, R29, RZ ;  /* 0x0000001d101c7210 */ /* 0x000fc80007f1e0ff */
[----:B------:R-:W-:Y:S02]  /*0c00*/  LEA.HI.X.SX32 R29, R29, RZ, 0x1, P0 ;  /* 0x000000ff1d1d7211 */ /* 0x000fe400000f0eff */
[----:B------:R-:W-:-:S04]  /*0c10*/  LEA R14, P0, R28, UR8, 0x2 ;  /* 0x000000081c0e7c11 */ /* 0x000fc8000f8010ff */
[----:B------:R-:W-:-:S05]  /*0c20*/  LEA.HI.X R15, R28, UR9, R29, 0x2, P0 ;  /* 0x000000091c0f7c11 */ /* 0x000fca00080f141d */
[----:B------:R-:W5:Y:S01]  /*0c30*/  LDG.E.CONSTANT R14, desc[UR6][R14.64] ;  /* 0x000000060e0e7981 */ /* 0x000f62000c1e9900 */
[----:B------:R-:W-:-:S04]  /*0c40*/  FADD R24, R25, R24 ;  /* 0x0000001819187221 */ /* 0x000fc80000000000 */
[----:B------:R-:W-:-:S04]  /*0c50*/  FADD R23, R24, R23 ;  /* 0x0000001718177221 */ /* 0x000fc80000000000 */
[----:B----4-:R-:W-:-:S04]  /*0c60*/  FADD R22, R23, R22 ;  /* 0x0000001617167221 */ /* 0x010fc80000000000 */
[----:B------:R-:W-:-:S04]  /*0c70*/  FADD R21, R22, R21 ;  /* 0x0000001516157221 */ /* 0x000fc80000000000 */
[----:B------:R-:W-:-:S04]  /*0c80*/  FADD R20, R21, R20 ;  /* 0x0000001415147221 */ /* 0x000fc80000000000 */
[----:B--2---:R-:W-:Y:S01]  /*0c90*/  FADD R19, R20, R17 ;  /* 0x0000001114137221 */ /* 0x004fe20000000000 */
[----:B------:R-:W-:Y:S02]  /*0ca0*/  IMAD.MOV.U32 R17, RZ, RZ, RZ ;  /* 0x000000ffff117224 */ /* 0x000fe400078e00ff */
[----:B------:R-:W-:-:S04]  /*0cb0*/  IMAD.WIDE.U32 R16, R9, 0x80, R16 ;  /* 0x0000008009107825 */ /* 0x000fc800078e0010 */
[----:B------:R-:W-:Y:S01]  /*0cc0*/  FADD R19, R19, R18 ;  /* 0x0000001213137221 */ /* 0x000fe20000000000 */
[----:B------:R-:W-:-:S04]  /*0cd0*/  LEA R8, P0, R16, UR10, 0x2 ;  /* 0x0000000a10087c11 */ /* 0x000fc8000f8010ff */
[----:B------:R-:W-:Y:S02]  /*0ce0*/  LEA.HI.X R9, R16, UR11, R17, 0x2, P0 ;  /* 0x0000000b10097c11 */ /* 0x000fe400080f1411 */
[----:B------:R-:W-:-:S05]  /*0cf0*/  IADD3 R7, P0, PT, R2, R7, RZ ;  /* 0x0000000702077210 */ /* 0x000fca0007f1e0ff */
[----:B------:R-:W-:Y:S01]  /*0d00*/  IMAD.X R5, RZ, RZ, R5, P0 ;  /* 0x000000ffff057224 */ /* 0x000fe200000e0605 */
[----:B------:R-:W-:-:S04]  /*0d10*/  ISETP.GE.U32.AND P0, PT, R7, R10, PT ;  /* 0x0000000a0700720c */ /* 0x000fc80003f06070 */
[----:B------:R-:W-:Y:S01]  /*0d20*/  ISETP.GE.U32.AND.EX P0, PT, R5, R11, PT, P0 ;  /* 0x0000000b0500720c */ /* 0x000fe20003f06100 */
[----:B---3--:R-:W-:-:S04]  /*0d30*/  FADD R19, R19, R26 ;  /* 0x0000001a13137221 */ /* 0x008fc80000000000 */
[----:B-----5:R-:W-:-:S05]  /*0d40*/  FADD R19, R19, R14 ;  /* 0x0000000e13137221 */ /* 0x020fca0000000000 */
[----:B------:R0:W-:Y:S03]  /*0d50*/  STG.E desc[UR6][R8.64], R19 ;  /* 0x0000001308007986 */ /* 0x0001e6000c101906 */
[----:B------:R-:W-:Y:S05]  /*0d60*/  @!P0 BRA `(.L_x_0) ;  /* 0xfffffff400248947 */ /* 0x000fea000383ffff */
[----:B------:R-:W-:Y:S05]  /*0d70*/  EXIT ;  /* 0x000000000000794d */ /* 0x000fea0003800000 */
        .weak           $__internal_0_$__cuda_sm20_div_u16
        .type           $__internal_0_$__cuda_sm20_div_u16,@function
        .size           $__internal_0_$__cuda_sm20_div_u16,(.L_x_2 - $__internal_0_$__cuda_sm20_div_u16)
$__internal_0_$__cuda_sm20_div_u16:
[----:B------:R-:W0:Y:S01]  /*0d80*/  I2F.U16 R0, UR4 ;  /* 0x0000000400007d06 */ /* 0x000e220008101000 */
[----:B------:R-:W-:Y:S01]  /*0d90*/  IMAD.MOV.U32 R2, RZ, RZ, 0x4b800000 ;  /* 0x4b800000ff027424 */ /* 0x000fe200078e00ff */
[C---:B0-----:R-:W-:Y:S02]  /*0da0*/  FSETP.GEU.AND P1, PT, |R0|.reuse, 1.175494350822287508e-38, PT ;  /* 0x008000000000780b */ /* 0x041fe40003f2e200 */
[----:B------:R-:W-:Y:S02]  /*0db0*/  FSETP.GT.AND P0, PT, |R0|, 8.50705917302346158658e+37, PT ;  /* 0x7e8000000000780b */ /* 0x000fe40003f04200 */
[----:B------:R-:W-:-:S04]  /*0dc0*/  FSEL R2, R2, 1, !P1 ;  /* 0x3f80000002027808 */ /* 0x000fc80004800000 */
[----:B------:R-:W-:Y:S01]  /*0dd0*/  FSEL R3, R2, 0.25, !P0 ;  /* 0x3e80000002037808 */ /* 0x000fe20004000000 */
[----:B------:R-:W-:Y:S01]  /*0de0*/  IMAD.MOV.U32 R2, RZ, RZ, R5 ;  /* 0x000000ffff027224 */ /* 0x000fe200078e0005 */
[----:B------:R-:W-:-:S03]  /*0df0*/  ISETP.NE.U32.AND P0, PT, RZ, UR4, PT ;  /* 0x00000004ff007c0c */ /* 0x000fc6000bf05070 */
[----:B------:R-:W-:Y:S01]  /*0e00*/  FMUL R4, R0, R3 ;  /* 0x0000000300047220 */ /* 0x000fe20000400000 */
[----:B------:R-:W-:-:S05]  /*0e10*/  I2FP.F32.U32.RZ R0, 0x80 ;  /* 0x0000008000007845 */ /* 0x000fca000020d000 */
[----:B------:R-:W0:Y:S02]  /*0e20*/  MUFU.RCP R4, R4 ;  /* 0x0000000400047308 */ /* 0x000e240000001000 */
[----:B0-----:R-:W-:-:S04]  /*0e30*/  FMUL R3, R3, R4 ;  /* 0x0000000403037220 */ /* 0x001fc80000400000 */
[----:B------:R-:W-:-:S04]  /*0e40*/  VIADD R3, R3, 0x2 ;  /* 0x0000000203037836 */ /* 0x000fc80000000000 */
[----:B------:R-:W-:Y:S01]  /*0e50*/  FMUL.RZ R0, R0, R3 ;  /* 0x0000000300007220 */ /* 0x000fe2000040c000 */
[----:B------:R-:W-:-:S05]  /*0e60*/  IMAD.MOV.U32 R3, RZ, RZ, 0x0 ;  /* 0x00000000ff037424 */ /* 0x000fca00078e00ff */
[----:B------:R-:W0:Y:S02]  /*0e70*/  F2I.U32.TRUNC.NTZ R0, R0 ;  /* 0x0000000000007305 */ /* 0x000e24000020f000 */
[----:B0-----:R-:W-:Y:S01]  /*0e80*/  LOP3.LUT R8, R0, 0xffff, RZ, 0xc0, !PT ;  /* 0x0000ffff00087812 */ /* 0x001fe200078ec0ff */
[----:B------:R-:W-:Y:S01]  /*0e90*/  @!P0 IMAD.MOV.U32 R8, RZ, RZ, -0x1 ;  /* 0xffffffffff088424 */ /* 0x000fe200078e00ff */
[----:B------:R-:W-:Y:S06]  /*0ea0*/  RET.REL.NODEC R2 `(_Z22embedding_block_kernelIfEvPKT_PKiPS0_) ;  /* 0xfffffff002547950 */ /* 0x000fec0003c3ffff */
.L_x_1:
[----:B------:R-:W-:-:S00]  /*0eb0*/  BRA `(.L_x_1) ;  /* 0xfffffffc00fc7947 */ /* 0x000fc0000383ffff */
[----:B------:R-:W-:-:S00]  /*0ec0*/  NOP ;  /* 0x0000000000007918 */ /* 0x000fc00000000000 */
        /* <DEDUP_REMOVED lines=11> */
.L_x_2:


//--------------------- .nv.shared.reserved.0     --------------------------
	.section	.nv.shared.reserved.0,"aw",@nobits
	.weak		__nv_reservedSMEM_offset_0_alias
	.size		__nv_reservedSMEM_offset_0_alias, 0, 64
	.other		__nv_reservedSMEM_offset_0_alias,@"STO_CUDA_RESERVED_SHARED STV_DEFAULT"
__nv_reservedSMEM_offset_0_alias:
	.zero		0
	.zero		64


//--------------------- .nv.constant0._Z22embedding_block_kernelIfEvPKT_PKiPS0_ --------------------------
	.section	.nv.constant0._Z22embedding_block_kernelIfEvPKT_PKiPS0_,"a",@progbits
	.sectionflags	@""
	.align	4
.nv.constant0._Z22embedding_block_kernelIfEvPKT_PKiPS0_:
	.zero		920


//--------------------- SYMBOLS --------------------------

	.type		.nv.reservedSmem.offset0,@object
	.size		.nv.reservedSmem.offset0,0x4
